//
// Generated by NVIDIA NVVM Compiler
//
// Compiler Build ID: CL-36424714
// Cuda compilation tools, release 13.0, V13.0.88
// Based on NVVM 20.0.0
//

.version 9.0
.target sm_100
.address_size 64

	// .globl	_Z12vectoraddGPUPfS_S_i

.visible .entry _Z12vectoraddGPUPfS_S_i(
	.param .u64 .ptr .align 1 _Z12vectoraddGPUPfS_S_i_param_0,
	.param .u64 .ptr .align 1 _Z12vectoraddGPUPfS_S_i_param_1,
	.param .u64 .ptr .align 1 _Z12vectoraddGPUPfS_S_i_param_2,
	.param .u32 _Z12vectoraddGPUPfS_S_i_param_3
)
{
	.reg .pred 	%p<2>;
	.reg .b32 	%r<6>;
	.reg .b32 	%f<4>;
	.reg .b64 	%rd<11>;

	ld.param.u64 	%rd1, [_Z12vectoraddGPUPfS_S_i_param_0];
	ld.param.u64 	%rd2, [_Z12vectoraddGPUPfS_S_i_param_1];
	ld.param.u64 	%rd3, [_Z12vectoraddGPUPfS_S_i_param_2];
	ld.param.u32 	%r2, [_Z12vectoraddGPUPfS_S_i_param_3];
	mov.u32 	%r3, %ctaid.x;
	mov.u32 	%r4, %ntid.x;
	mov.u32 	%r5, %tid.x;
	mad.lo.s32 	%r1, %r3, %r4, %r5;
	setp.ge.s32 	%p1, %r1, %r2;
	@%p1 bra 	$L__BB0_2;
	cvta.to.global.u64 	%rd4, %rd1;
	cvta.to.global.u64 	%rd5, %rd2;
	cvta.to.global.u64 	%rd6, %rd3;
	mul.wide.s32 	%rd7, %r1, 4;
	add.s64 	%rd8, %rd4, %rd7;
	ld.global.f32 	%f1, [%rd8];
	add.s64 	%rd9, %rd5, %rd7;
	ld.global.f32 	%f2, [%rd9];
	add.f32 	%f3, %f1, %f2;
	add.s64 	%rd10, %rd6, %rd7;
	st.global.f32 	[%rd10], %f3;
$L__BB0_2:
	ret;

}


// ===== COMPILED SASS (sm_100) =====

	.target	sm_100

	.elftype	@"ET_EXEC"


//--------------------- .note.nv.tkinfo           --------------------------
	.section	.note.nv.tkinfo,"",@"SHT_NOTE"
	.sectionflags	@"SHF_NOTE_NV_TKINFO"
	.tkinfo
        /*0018*/ 	.word	0x00000002
        /*0030*/ 	.string	""
        /*0030*/ 	.string	"ptxas"
        /*0030*/ 	.string	"Cuda compilation tools, release 13.0, V13.0.88"
        /*0030*/ 	.string	"Build cuda_13.0.r13.0/compiler.36424714_0"
        /*0030*/ 	.string	"-arch sm_100 -m 64 "



//--------------------- .note.nv.cuinfo           --------------------------
	.section	.note.nv.cuinfo,"",@"SHT_NOTE"
	.sectionflags	@"SHF_NOTE_NV_CUINFO"
        /*0018*/ 	.short	0x0002
        /*001a*/ 	.short	0x0064
        /*001c*/ 	.short	0x0082
	.zero		2


//--------------------- .nv.info                  --------------------------
	.section	.nv.info,"",@"SHT_CUDA_INFO"
	.align	4


	//----- nvinfo : EIATTR_REGCOUNT
	.align		4
        /*0000*/ 	.byte	0x04, 0x2f
        /*0002*/ 	.short	(.L_1 - .L_0)
	.align		4
.L_0:
        /*0004*/ 	.word	index@(_Z12vectoraddGPUPfS_S_i)
        /*0008*/ 	.word	0x0000000c


	//----- nvinfo : EIATTR_FRAME_SIZE
	.align		4
.L_1:
        /*000c*/ 	.byte	0x04, 0x11
        /*000e*/ 	.short	(.L_3 - .L_2)
	.align		4
.L_2:
        /*0010*/ 	.word	index@(_Z12vectoraddGPUPfS_S_i)
        /*0014*/ 	.word	0x00000000


	//----- nvinfo : EIATTR_MIN_STACK_SIZE
	.align		4
.L_3:
        /*0018*/ 	.byte	0x04, 0x12
        /*001a*/ 	.short	(.L_5 - .L_4)
	.align		4
.L_4:
        /*001c*/ 	.word	index@(_Z12vectoraddGPUPfS_S_i)
        /*0020*/ 	.word	0x00000000
.L_5:


//--------------------- .nv.compat                --------------------------
	.section	.nv.compat,"",@"SHT_CUDA_COMPAT_INFO"
	.align	4
        /*0000*/ 	.byte	0x02, 0x09, 0x00, 0x00, 0x02, 0x02, 0x01, 0x00, 0x02, 0x05, 0x05, 0x00, 0x03, 0x07, 0x01, 0x01
        /*0010*/ 	.byte	0x02, 0x03, 0x00, 0x00, 0x02, 0x06, 0x01, 0x00, 0x04, 0x0b, 0x08, 0x00, 0x09, 0x00, 0x00, 0x00
        /*0020*/ 	.byte	0x00, 0x00, 0x00, 0x00


//--------------------- .nv.info._Z12vectoraddGPUPfS_S_i --------------------------
	.section	.nv.info._Z12vectoraddGPUPfS_S_i,"",@"SHT_CUDA_INFO"
	.sectionflags	@""
	.align	4


	//----- nvinfo : EIATTR_CUDA_API_VERSION
	.align		4
        /*0000*/ 	.byte	0x04, 0x37
        /*0002*/ 	.short	(.L_7 - .L_6)
.L_6:
        /*0004*/ 	.word	0x00000082


	//----- nvinfo : EIATTR_KPARAM_INFO
	.align		4
.L_7:
        /*0008*/ 	.byte	0x04, 0x17
        /*000a*/ 	.short	(.L_9 - .L_8)
.L_8:
        /*000c*/ 	.word	0x00000000
        /*0010*/ 	.short	0x0003
        /*0012*/ 	.short	0x0018
        /*0014*/ 	.byte	0x00, 0xf0, 0x11, 0x00


	//----- nvinfo : EIATTR_KPARAM_INFO
	.align		4
.L_9:
        /*0018*/ 	.byte	0x04, 0x17
        /*001a*/ 	.short	(.L_11 - .L_10)
.L_10:
        /*001c*/ 	.word	0x00000000
        /*0020*/ 	.short	0x0002
        /*0022*/ 	.short	0x0010
        /*0024*/ 	.byte	0x00, 0xf5, 0x21, 0x00


	//----- nvinfo : EIATTR_KPARAM_INFO
	.align		4
.L_11:
        /*0028*/ 	.byte	0x04, 0x17
        /*002a*/ 	.short	(.L_13 - .L_12)
.L_12:
        /*002c*/ 	.word	0x00000000
        /*0030*/ 	.short	0x0001
        /*0032*/ 	.short	0x0008
        /*0034*/ 	.byte	0x00, 0xf5, 0x21, 0x00


	//----- nvinfo : EIATTR_KPARAM_INFO
	.align		4
.L_13:
        /*0038*/ 	.byte	0x04, 0x17
        /*003a*/ 	.short	(.L_15 - .L_14)
.L_14:
        /*003c*/ 	.word	0x00000000
        /*0040*/ 	.short	0x0000
        /*0042*/ 	.short	0x0000
        /*0044*/ 	.byte	0x00, 0xf5, 0x21, 0x00


	//----- nvinfo : EIATTR_SPARSE_MMA_MASK
	.align		4
.L_15:
        /*0048*/ 	.byte	0x03, 0x50
        /*004a*/ 	.short	0x0000


	//----- nvinfo : EIATTR_MAXREG_COUNT
	.align		4
        /*004c*/ 	.byte	0x03, 0x1b
        /*004e*/ 	.short	0x00ff


	//----- nvinfo : EIATTR_MERCURY_ISA_VERSION
	.align		4
        /*0050*/ 	.byte	0x03, 0x5f
        /*0052*/ 	.short	0x0101


	//----- nvinfo : EIATTR_VRC_CTA_INIT_COUNT
	.align		4
        /*0054*/ 	.byte	0x02, 0x4a
	.zero		1
	.zero		1


	//----- nvinfo : EIATTR_EXIT_INSTR_OFFSETS
	.align		4
        /*0058*/ 	.byte	0x04, 0x1c
        /*005a*/ 	.short	(.L_17 - .L_16)


	//   ....[0]....
.L_16:
        /*005c*/ 	.word	0x00000070


	//   ....[1]....
        /*0060*/ 	.word	0x00000130


	//----- nvinfo : EIATTR_CBANK_PARAM_SIZE
	.align		4
.L_17:
        /*0064*/ 	.byte	0x03, 0x19
        /*0066*/ 	.short	0x001c


	//----- nvinfo : EIATTR_PARAM_CBANK
	.align		4
        /*0068*/ 	.byte	0x04, 0x0a
        /*006a*/ 	.short	(.L_19 - .L_18)
	.align		4
.L_18:
        /*006c*/ 	.word	index@(.nv.constant0._Z12vectoraddGPUPfS_S_i)
        /*0070*/ 	.short	0x0380
        /*0072*/ 	.short	0x001c


	//----- nvinfo : EIATTR_SW_WAR
	.align		4
.L_19:
        /*0074*/ 	.byte	0x04, 0x36
        /*0076*/ 	.short	(.L_21 - .L_20)
.L_20:
        /*0078*/ 	.word	0x00000008
.L_21:


//--------------------- .nv.callgraph             --------------------------
	.section	.nv.callgraph,"",@"SHT_CUDA_CALLGRAPH"
	.align	4
	.sectionentsize	8
	.align		4
        /*0000*/ 	.word	0x00000000
	.align		4
        /*0004*/ 	.word	0xffffffff
	.align		4
        /*0008*/ 	.word	0x00000000
	.align		4
        /*000c*/ 	.word	0xfffffffe
	.align		4
        /*0010*/ 	.word	0x00000000
	.align		4
        /*0014*/ 	.word	0xfffffffd
	.align		4
        /*0018*/ 	.word	0x00000000
	.align		4
        /*001c*/ 	.word	0xfffffffc


//--------------------- .text._Z12vectoraddGPUPfS_S_i --------------------------
	.section	.text._Z12vectoraddGPUPfS_S_i,"ax",@progbits
	.align	128
        .global         _Z12vectoraddGPUPfS_S_i
        .type           _Z12vectoraddGPUPfS_S_i,@function
        .size           _Z12vectoraddGPUPfS_S_i,(.L_x_1 - _Z12vectoraddGPUPfS_S_i)
        .other          _Z12vectoraddGPUPfS_S_i,@"STO_CUDA_ENTRY STV_DEFAULT"
_Z12vectoraddGPUPfS_S_i:
.text._Z12vectoraddGPUPfS_S_i:
[----:B------:R-:W-:Y:S01]  /*0000*/  LDC R1, c[0x0][0x37c] ;  /* 0x0000df00ff017b82 */ /* 0x000fe20000000800 */
[----:B------:R-:W0:Y:S07]  /*0010*/  S2R R0, SR_TID.X ;  /* 0x0000000000007919 */ /* 0x000e2e0000002100 */
[----:B------:R-:W0:Y:S01]  /*0020*/  S2UR UR4, SR_CTAID.X ;  /* 0x00000000000479c3 */ /* 0x000e220000002500 */
[----:B------:R-:W1:Y:S07]  /*0030*/  LDCU UR5, c[0x0][0x398] ;  /* 0x00007300ff0577ac */ /* 0x000e6e0008000800 */
[----:B------:R-:W0:Y:S02]  /*0040*/  LDC R9, c[0x0][0x360] ;  /* 0x0000d800ff097b82 */ /* 0x000e240000000800 */
[----:B0-----:R-:W-:-:S05]  /*0050*/  IMAD R9, R9, UR4, R0 ;  /* 0x0000000409097c24 */ /* 0x001fca000f8e0200 */
[----:B-1----:R-:W-:-:S13]  /*0060*/  ISETP.GE.AND P0, PT, R9, UR5, PT ;  /* 0x0000000509007c0c */ /* 0x002fda000bf06270 */
[----:B------:R-:W-:Y:S05]  /*0070*/  @P0 EXIT ;  /* 0x000000000000094d */ /* 0x000fea0003800000 */
[----:B------:R-:W0:Y:S01]  /*0080*/  LDC.64 R2, c[0x0][0x380] ;  /* 0x0000e000ff027b82 */ /* 0x000e220000000a00 */
[----:B------:R-:W1:Y:S07]  /*0090*/  LDCU.64 UR4, c[0x0][0x358] ;  /* 0x00006b00ff0477ac */ /* 0x000e6e0008000a00 */
[----:B------:R-:W2:Y:S08]  /*00a0*/  LDC.64 R4, c[0x0][0x388] ;  /* 0x0000e200ff047b82 */ /* 0x000eb00000000a00 */
[----:B------:R-:W3:Y:S01]  /*00b0*/  LDC.64 R6, c[0x0][0x390] ;  /* 0x0000e400ff067b82 */ /* 0x000ee20000000a00 */
[----:B0-----:R-:W-:-:S06]  /*00c0*/  IMAD.WIDE R2, R9, 0x4, R2 ;  /* 0x0000000409027825 */ /* 0x001fcc00078e0202 */
[----:B-1----:R-:W4:Y:S01]  /*00d0*/  LDG.E R2, desc[UR4][R2.64] ;  /* 0x0000000402027981 */ /* 0x002f22000c1e1900 */
[----:B--2---:R-:W-:-:S06]  /*00e0*/  IMAD.WIDE R4, R9, 0x4, R4 ;  /* 0x0000000409047825 */ /* 0x004fcc00078e0204 */
[----:B------:R-:W4:Y:S01]  /*00f0*/  LDG.E R5, desc[UR4][R4.64] ;  /* 0x0000000404057981 */ /* 0x000f22000c1e1900 */
[----:B---3--:R-:W-:-:S04]  /*0100*/  IMAD.WIDE R6, R9, 0x4, R6 ;  /* 0x0000000409067825 */ /* 0x008fc800078e0206 */
[----:B----4-:R-:W-:-:S05]  /*0110*/  FADD R9, R2, R5 ;  /* 0x0000000502097221 */ /* 0x010fca0000000000 */
[----:B------:R-:W-:Y:S01]  /*0120*/  STG.E desc[UR4][R6.64], R9 ;  /* 0x0000000906007986 */ /* 0x000fe2000c101904 */
[----:B------:R-:W-:Y:S05]  /*0130*/  EXIT ;  /* 0x000000000000794d */ /* 0x000fea0003800000 */
.L_x_0:
[----:B------:R-:W-:-:S00]  /*0140*/  BRA `(.L_x_0) ;  /* 0xfffffffc00fc7947 */ /* 0x000fc0000383ffff */
[----:B------:R-:W-:-:S00]  /*0150*/  NOP ;  /* 0x0000000000007918 */ /* 0x000fc00000000000 */
        /* <DEDUP_REMOVED lines=10> */
.L_x_1:


//--------------------- .nv.shared.reserved.0     --------------------------
	.section	.nv.shared.reserved.0,"aw",@nobits
	.weak		__nv_reservedSMEM_offset_0_alias
	.size		__nv_reservedSMEM_offset_0_alias, 0, 64
	.other		__nv_reservedSMEM_offset_0_alias,@"STO_CUDA_RESERVED_SHARED STV_DEFAULT"
__nv_reservedSMEM_offset_0_alias:
	.zero		0
	.zero		64


//--------------------- .nv.constant0._Z12vectoraddGPUPfS_S_i --------------------------
	.section	.nv.constant0._Z12vectoraddGPUPfS_S_i,"a",@progbits
	.sectionflags	@""
	.align	4
.nv.constant0._Z12vectoraddGPUPfS_S_i:
	.zero		924


//--------------------- SYMBOLS --------------------------

	.type		.nv.reservedSmem.offset0,@object
	.size		.nv.reservedSmem.offset0,0x4
